//
// Generated by NVIDIA NVVM Compiler
//
// Compiler Build ID: CL-36424714
// Cuda compilation tools, release 13.0, V13.0.88
// Based on NVVM 20.0.0
//

.version 9.0
.target sm_100
.address_size 64

	// .globl	_Z13vectAddKernelPfS_S_i

.visible .entry _Z13vectAddKernelPfS_S_i(
	.param .u64 .ptr .align 1 _Z13vectAddKernelPfS_S_i_param_0,
	.param .u64 .ptr .align 1 _Z13vectAddKernelPfS_S_i_param_1,
	.param .u64 .ptr .align 1 _Z13vectAddKernelPfS_S_i_param_2,
	.param .u32 _Z13vectAddKernelPfS_S_i_param_3
)
{
	.reg .pred 	%p<2>;
	.reg .b32 	%r<6>;
	.reg .b32 	%f<4>;
	.reg .b64 	%rd<11>;

	ld.param.u64 	%rd1, [_Z13vectAddKernelPfS_S_i_param_0];
	ld.param.u64 	%rd2, [_Z13vectAddKernelPfS_S_i_param_1];
	ld.param.u64 	%rd3, [_Z13vectAddKernelPfS_S_i_param_2];
	ld.param.u32 	%r2, [_Z13vectAddKernelPfS_S_i_param_3];
	mov.u32 	%r3, %tid.x;
	mov.u32 	%r4, %ntid.x;
	mov.u32 	%r5, %ctaid.x;
	mad.lo.s32 	%r1, %r4, %r5, %r3;
	setp.ge.s32 	%p1, %r1, %r2;
	@%p1 bra 	$L__BB0_2;
	cvta.to.global.u64 	%rd4, %rd1;
	cvta.to.global.u64 	%rd5, %rd2;
	cvta.to.global.u64 	%rd6, %rd3;
	mul.wide.s32 	%rd7, %r1, 4;
	add.s64 	%rd8, %rd4, %rd7;
	ld.global.f32 	%f1, [%rd8];
	add.s64 	%rd9, %rd5, %rd7;
	ld.global.f32 	%f2, [%rd9];
	add.f32 	%f3, %f1, %f2;
	add.s64 	%rd10, %rd6, %rd7;
	st.global.f32 	[%rd10], %f3;
$L__BB0_2:
	ret;

}


// ===== COMPILED SASS (sm_100) =====

	.target	sm_100

	.elftype	@"ET_EXEC"


//--------------------- .note.nv.tkinfo           --------------------------
	.section	.note.nv.tkinfo,"",@"SHT_NOTE"
	.sectionflags	@"SHF_NOTE_NV_TKINFO"
	.tkinfo
        /*0018*/ 	.word	0x00000002
        /*0030*/ 	.string	""
        /*0030*/ 	.string	"ptxas"
        /*0030*/ 	.string	"Cuda compilation tools, release 13.0, V13.0.88"
        /*0030*/ 	.string	"Build cuda_13.0.r13.0/compiler.36424714_0"
        /*0030*/ 	.string	"-arch sm_100 -m 64 "



//--------------------- .note.nv.cuinfo           --------------------------
	.section	.note.nv.cuinfo,"",@"SHT_NOTE"
	.sectionflags	@"SHF_NOTE_NV_CUINFO"
        /*0018*/ 	.short	0x0002
        /*001a*/ 	.short	0x0064
        /*001c*/ 	.short	0x0082
	.zero		2


//--------------------- .nv.info                  --------------------------
	.section	.nv.info,"",@"SHT_CUDA_INFO"
	.align	4


	//----- nvinfo : EIATTR_REGCOUNT
	.align		4
        /*0000*/ 	.byte	0x04, 0x2f
        /*0002*/ 	.short	(.L_1 - .L_0)
	.align		4
.L_0:
        /*0004*/ 	.word	index@(_Z13vectAddKernelPfS_S_i)
        /*0008*/ 	.word	0x0000000c


	//----- nvinfo : EIATTR_FRAME_SIZE
	.align		4
.L_1:
        /*000c*/ 	.byte	0x04, 0x11
        /*000e*/ 	.short	(.L_3 - .L_2)
	.align		4
.L_2:
        /*0010*/ 	.word	index@(_Z13vectAddKernelPfS_S_i)
        /*0014*/ 	.word	0x00000000


	//----- nvinfo : EIATTR_MIN_STACK_SIZE
	.align		4
.L_3:
        /*0018*/ 	.byte	0x04, 0x12
        /*001a*/ 	.short	(.L_5 - .L_4)
	.align		4
.L_4:
        /*001c*/ 	.word	index@(_Z13vectAddKernelPfS_S_i)
        /*0020*/ 	.word	0x00000000
.L_5:


//--------------------- .nv.compat                --------------------------
	.section	.nv.compat,"",@"SHT_CUDA_COMPAT_INFO"
	.align	4
        /*0000*/ 	.byte	0x02, 0x09, 0x00, 0x00, 0x02, 0x02, 0x01, 0x00, 0x02, 0x05, 0x05, 0x00, 0x03, 0x07, 0x01, 0x01
        /*0010*/ 	.byte	0x02, 0x03, 0x00, 0x00, 0x02, 0x06, 0x01, 0x00, 0x04, 0x0b, 0x08, 0x00, 0x09, 0x00, 0x00, 0x00
        /*0020*/ 	.byte	0x00, 0x00, 0x00, 0x00


//--------------------- .nv.info._Z13vectAddKernelPfS_S_i --------------------------
	.section	.nv.info._Z13vectAddKernelPfS_S_i,"",@"SHT_CUDA_INFO"
	.sectionflags	@""
	.align	4


	//----- nvinfo : EIATTR_CUDA_API_VERSION
	.align		4
        /*0000*/ 	.byte	0x04, 0x37
        /*0002*/ 	.short	(.L_7 - .L_6)
.L_6:
        /*0004*/ 	.word	0x00000082


	//----- nvinfo : EIATTR_KPARAM_INFO
	.align		4
.L_7:
        /*0008*/ 	.byte	0x04, 0x17
        /*000a*/ 	.short	(.L_9 - .L_8)
.L_8:
        /*000c*/ 	.word	0x00000000
        /*0010*/ 	.short	0x0003
        /*0012*/ 	.short	0x0018
        /*0014*/ 	.byte	0x00, 0xf0, 0x11, 0x00


	//----- nvinfo : EIATTR_KPARAM_INFO
	.align		4
.L_9:
        /*0018*/ 	.byte	0x04, 0x17
        /*001a*/ 	.short	(.L_11 - .L_10)
.L_10:
        /*001c*/ 	.word	0x00000000
        /*0020*/ 	.short	0x0002
        /*0022*/ 	.short	0x0010
        /*0024*/ 	.byte	0x00, 0xf5, 0x21, 0x00


	//----- nvinfo : EIATTR_KPARAM_INFO
	.align		4
.L_11:
        /*0028*/ 	.byte	0x04, 0x17
        /*002a*/ 	.short	(.L_13 - .L_12)
.L_12:
        /*002c*/ 	.word	0x00000000
        /*0030*/ 	.short	0x0001
        /*0032*/ 	.short	0x0008
        /*0034*/ 	.byte	0x00, 0xf5, 0x21, 0x00


	//----- nvinfo : EIATTR_KPARAM_INFO
	.align		4
.L_13:
        /*0038*/ 	.byte	0x04, 0x17
        /*003a*/ 	.short	(.L_15 - .L_14)
.L_14:
        /*003c*/ 	.word	0x00000000
        /*0040*/ 	.short	0x0000
        /*0042*/ 	.short	0x0000
        /*0044*/ 	.byte	0x00, 0xf5, 0x21, 0x00


	//----- nvinfo : EIATTR_SPARSE_MMA_MASK
	.align		4
.L_15:
        /*0048*/ 	.byte	0x03, 0x50
        /*004a*/ 	.short	0x0000


	//----- nvinfo : EIATTR_MAXREG_COUNT
	.align		4
        /*004c*/ 	.byte	0x03, 0x1b
        /*004e*/ 	.short	0x00ff


	//----- nvinfo : EIATTR_MERCURY_ISA_VERSION
	.align		4
        /*0050*/ 	.byte	0x03, 0x5f
        /*0052*/ 	.short	0x0101


	//----- nvinfo : EIATTR_VRC_CTA_INIT_COUNT
	.align		4
        /*0054*/ 	.byte	0x02, 0x4a
	.zero		1
	.zero		1


	//----- nvinfo : EIATTR_EXIT_INSTR_OFFSETS
	.align		4
        /*0058*/ 	.byte	0x04, 0x1c
        /*005a*/ 	.short	(.L_17 - .L_16)


	//   ....[0]....
.L_16:
        /*005c*/ 	.word	0x00000070


	//   ....[1]....
        /*0060*/ 	.word	0x00000130


	//----- nvinfo : EIATTR_CBANK_PARAM_SIZE
	.align		4
.L_17:
        /*0064*/ 	.byte	0x03, 0x19
        /*0066*/ 	.short	0x001c


	//----- nvinfo : EIATTR_PARAM_CBANK
	.align		4
        /*0068*/ 	.byte	0x04, 0x0a
        /*006a*/ 	.short	(.L_19 - .L_18)
	.align		4
.L_18:
        /*006c*/ 	.word	index@(.nv.constant0._Z13vectAddKernelPfS_S_i)
        /*0070*/ 	.short	0x0380
        /*0072*/ 	.short	0x001c


	//----- nvinfo : EIATTR_SW_WAR
	.align		4
.L_19:
        /*0074*/ 	.byte	0x04, 0x36
        /*0076*/ 	.short	(.L_21 - .L_20)
.L_20:
        /*0078*/ 	.word	0x00000008
.L_21:


//--------------------- .nv.callgraph             --------------------------
	.section	.nv.callgraph,"",@"SHT_CUDA_CALLGRAPH"
	.align	4
	.sectionentsize	8
	.align		4
        /*0000*/ 	.word	0x00000000
	.align		4
        /*0004*/ 	.word	0xffffffff
	.align		4
        /*0008*/ 	.word	0x00000000
	.align		4
        /*000c*/ 	.word	0xfffffffe
	.align		4
        /*0010*/ 	.word	0x00000000
	.align		4
        /*0014*/ 	.word	0xfffffffd
	.align		4
        /*0018*/ 	.word	0x00000000
	.align		4
        /*001c*/ 	.word	0xfffffffc


//--------------------- .text._Z13vectAddKernelPfS_S_i --------------------------
	.section	.text._Z13vectAddKernelPfS_S_i,"ax",@progbits
	.align	128
        .global         _Z13vectAddKernelPfS_S_i
        .type           _Z13vectAddKernelPfS_S_i,@function
        .size           _Z13vectAddKernelPfS_S_i,(.L_x_1 - _Z13vectAddKernelPfS_S_i)
        .other          _Z13vectAddKernelPfS_S_i,@"STO_CUDA_ENTRY STV_DEFAULT"
_Z13vectAddKernelPfS_S_i:
.text._Z13vectAddKernelPfS_S_i:
[----:B------:R-:W-:Y:S01]  /*0000*/  LDC R1, c[0x0][0x37c] ;  /* 0x0000df00ff017b82 */ /* 0x000fe20000000800 */
[----:B------:R-:W0:Y:S01]  /*0010*/  S2R R9, SR_TID.X ;  /* 0x0000000000097919 */ /* 0x000e220000002100 */
[----:B------:R-:W0:Y:S01]  /*0020*/  LDCU UR4, c[0x0][0x360] ;  /* 0x00006c00ff0477ac */ /* 0x000e220008000800 */
[----:B------:R-:W0:Y:S01]  /*0030*/  S2R R0, SR_CTAID.X ;  /* 0x0000000000007919 */ /* 0x000e220000002500 */
[----:B------:R-:W1:Y:S01]  /*0040*/  LDCU UR5, c[0x0][0x398] ;  /* 0x00007300ff0577ac */ /* 0x000e620008000800 */
[----:B0-----:R-:W-:-:S05]  /*0050*/  IMAD R9, R0, UR4, R9 ;  /* 0x0000000400097c24 */ /* 0x001fca000f8e0209 */
[----:B-1----:R-:W-:-:S13]  /*0060*/  ISETP.GE.AND P0, PT, R9, UR5, PT ;  /* 0x0000000509007c0c */ /* 0x002fda000bf06270 */
[----:B------:R-:W-:Y:S05]  /*0070*/  @P0 EXIT ;  /* 0x000000000000094d */ /* 0x000fea0003800000 */
[----:B------:R-:W0:Y:S01]  /*0080*/  LDC.64 R2, c[0x0][0x380] ;  /* 0x0000e000ff027b82 */ /* 0x000e220000000a00 */
[----:B------:R-:W1:Y:S07]  /*0090*/  LDCU.64 UR4, c[0x0][0x358] ;  /* 0x00006b00ff0477ac */ /* 0x000e6e0008000a00 */
[----:B------:R-:W2:Y:S08]  /*00a0*/  LDC.64 R4, c[0x0][0x388] ;  /* 0x0000e200ff047b82 */ /* 0x000eb00000000a00 */
[----:B------:R-:W3:Y:S01]  /*00b0*/  LDC.64 R6, c[0x0][0x390] ;  /* 0x0000e400ff067b82 */ /* 0x000ee20000000a00 */
[----:B0-----:R-:W-:-:S06]  /*00c0*/  IMAD.WIDE R2, R9, 0x4, R2 ;  /* 0x0000000409027825 */ /* 0x001fcc00078e0202 */
[----:B-1----:R-:W4:Y:S01]  /*00d0*/  LDG.E R2, desc[UR4][R2.64] ;  /* 0x0000000402027981 */ /* 0x002f22000c1e1900 */
[----:B--2---:R-:W-:-:S06]  /*00e0*/  IMAD.WIDE R4, R9, 0x4, R4 ;  /* 0x0000000409047825 */ /* 0x004fcc00078e0204 */
[----:B------:R-:W4:Y:S01]  /*00f0*/  LDG.E R5, desc[UR4][R4.64] ;  /* 0x0000000404057981 */ /* 0x000f22000c1e1900 */
[----:B---3--:R-:W-:-:S04]  /*0100*/  IMAD.WIDE R6, R9, 0x4, R6 ;  /* 0x0000000409067825 */ /* 0x008fc800078e0206 */
[----:B----4-:R-:W-:-:S05]  /*0110*/  FADD R9, R2, R5 ;  /* 0x0000000502097221 */ /* 0x010fca0000000000 */
[----:B------:R-:W-:Y:S01]  /*0120*/  STG.E desc[UR4][R6.64], R9 ;  /* 0x0000000906007986 */ /* 0x000fe2000c101904 */
[----:B------:R-:W-:Y:S05]  /*0130*/  EXIT ;  /* 0x000000000000794d */ /* 0x000fea0003800000 */
.L_x_0:
[----:B------:R-:W-:-:S00]  /*0140*/  BRA `(.L_x_0) ;  /* 0xfffffffc00fc7947 */ /* 0x000fc0000383ffff */
[----:B------:R-:W-:-:S00]  /*0150*/  NOP ;  /* 0x0000000000007918 */ /* 0x000fc00000000000 */
        /* <DEDUP_REMOVED lines=10> */
.L_x_1:


//--------------------- .nv.shared.reserved.0     --------------------------
	.section	.nv.shared.reserved.0,"aw",@nobits
	.weak		__nv_reservedSMEM_offset_0_alias
	.size		__nv_reservedSMEM_offset_0_alias, 0, 64
	.other		__nv_reservedSMEM_offset_0_alias,@"STO_CUDA_RESERVED_SHARED STV_DEFAULT"
__nv_reservedSMEM_offset_0_alias:
	.zero		0
	.zero		64


//--------------------- .nv.constant0._Z13vectAddKernelPfS_S_i --------------------------
	.section	.nv.constant0._Z13vectAddKernelPfS_S_i,"a",@progbits
	.sectionflags	@""
	.align	4
.nv.constant0._Z13vectAddKernelPfS_S_i:
	.zero		924


//--------------------- SYMBOLS --------------------------

	.type		.nv.reservedSmem.offset0,@object
	.size		.nv.reservedSmem.offset0,0x4
